//
// Generated by NVIDIA NVVM Compiler
//
// Compiler Build ID: CL-36424714
// Cuda compilation tools, release 13.0, V13.0.88
// Based on NVVM 20.0.0
//

.version 9.0
.target sm_100
.address_size 64

	// .globl	_Z10check_protPciPi

.visible .entry _Z10check_protPciPi(
	.param .u64 .ptr .align 1 _Z10check_protPciPi_param_0,
	.param .u32 _Z10check_protPciPi_param_1,
	.param .u64 .ptr .align 1 _Z10check_protPciPi_param_2
)
{
	.reg .pred 	%p<7>;
	.reg .b16 	%rs<12>;
	.reg .b32 	%r<12>;
	.reg .b64 	%rd<11>;

	ld.param.u64 	%rd3, [_Z10check_protPciPi_param_0];
	ld.param.u32 	%r8, [_Z10check_protPciPi_param_1];
	ld.param.u64 	%rd2, [_Z10check_protPciPi_param_2];
	cvta.to.global.u64 	%rd1, %rd3;
	mov.u32 	%r1, %ctaid.x;
	mul.lo.s32 	%r10, %r8, %r1;
	add.s32 	%r3, %r10, %r8;
	setp.ge.u32 	%p1, %r10, %r3;
	mov.b32 	%r7, -1;
	mov.u32 	%r11, %r7;
	@%p1 bra 	$L__BB0_6;
	mov.b16 	%rs9, 48;
	mov.u16 	%rs10, %rs9;
$L__BB0_2:
	mov.u16 	%rs2, %rs9;
	and.b16  	%rs7, %rs10, 255;
	setp.eq.s16 	%p2, %rs7, 71;
	and.b16  	%rs8, %rs2, 255;
	setp.eq.s16 	%p3, %rs8, 76;
	and.pred  	%p4, %p2, %p3;
	@%p4 bra 	$L__BB0_4;
	cvt.s64.s32 	%rd4, %r10;
	add.s64 	%rd5, %rd1, %rd4;
	ld.global.u8 	%rs9, [%rd5];
	bra.uni 	$L__BB0_5;
$L__BB0_4:
	cvt.s64.s32 	%rd6, %r10;
	add.s64 	%rd7, %rd1, %rd6;
	ld.global.u8 	%rs9, [%rd7];
	setp.eq.s16 	%p5, %rs9, 89;
	mov.u32 	%r11, %r1;
	@%p5 bra 	$L__BB0_6;
$L__BB0_5:
	add.s32 	%r10, %r10, 1;
	setp.ne.s32 	%p6, %r10, %r3;
	mov.u16 	%rs10, %rs2;
	mov.u32 	%r11, %r7;
	@%p6 bra 	$L__BB0_2;
$L__BB0_6:
	cvta.to.global.u64 	%rd8, %rd2;
	mul.wide.u32 	%rd9, %r1, 4;
	add.s64 	%rd10, %rd8, %rd9;
	st.global.u32 	[%rd10], %r11;
	ret;

}


// ===== COMPILED SASS (sm_100) =====

	.target	sm_100

	.elftype	@"ET_EXEC"


//--------------------- .note.nv.tkinfo           --------------------------
	.section	.note.nv.tkinfo,"",@"SHT_NOTE"
	.sectionflags	@"SHF_NOTE_NV_TKINFO"
	.tkinfo
        /*0018*/ 	.word	0x00000002
        /*0030*/ 	.string	""
        /*0030*/ 	.string	"ptxas"
        /*0030*/ 	.string	"Cuda compilation tools, release 13.0, V13.0.88"
        /*0030*/ 	.string	"Build cuda_13.0.r13.0/compiler.36424714_0"
        /*0030*/ 	.string	"-arch sm_100 -m 64 "



//--------------------- .note.nv.cuinfo           --------------------------
	.section	.note.nv.cuinfo,"",@"SHT_NOTE"
	.sectionflags	@"SHF_NOTE_NV_CUINFO"
        /*0018*/ 	.short	0x0002
        /*001a*/ 	.short	0x0064
        /*001c*/ 	.short	0x0082
	.zero		2


//--------------------- .nv.info                  --------------------------
	.section	.nv.info,"",@"SHT_CUDA_INFO"
	.align	4


	//----- nvinfo : EIATTR_REGCOUNT
	.align		4
        /*0000*/ 	.byte	0x04, 0x2f
        /*0002*/ 	.short	(.L_1 - .L_0)
	.align		4
.L_0:
        /*0004*/ 	.word	index@(_Z10check_protPciPi)
        /*0008*/ 	.word	0x0000000e


	//----- nvinfo : EIATTR_FRAME_SIZE
	.align		4
.L_1:
        /*000c*/ 	.byte	0x04, 0x11
        /*000e*/ 	.short	(.L_3 - .L_2)
	.align		4
.L_2:
        /*0010*/ 	.word	index@(_Z10check_protPciPi)
        /*0014*/ 	.word	0x00000000


	//----- nvinfo : EIATTR_MIN_STACK_SIZE
	.align		4
.L_3:
        /*0018*/ 	.byte	0x04, 0x12
        /*001a*/ 	.short	(.L_5 - .L_4)
	.align		4
.L_4:
        /*001c*/ 	.word	index@(_Z10check_protPciPi)
        /*0020*/ 	.word	0x00000000
.L_5:


//--------------------- .nv.compat                --------------------------
	.section	.nv.compat,"",@"SHT_CUDA_COMPAT_INFO"
	.align	4
        /*0000*/ 	.byte	0x02, 0x09, 0x00, 0x00, 0x02, 0x02, 0x01, 0x00, 0x02, 0x05, 0x05, 0x00, 0x03, 0x07, 0x01, 0x01
        /*0010*/ 	.byte	0x02, 0x03, 0x00, 0x00, 0x02, 0x06, 0x01, 0x00, 0x04, 0x0b, 0x08, 0x00, 0x09, 0x00, 0x00, 0x00
        /*0020*/ 	.byte	0x00, 0x00, 0x00, 0x00


//--------------------- .nv.info._Z10check_protPciPi --------------------------
	.section	.nv.info._Z10check_protPciPi,"",@"SHT_CUDA_INFO"
	.sectionflags	@""
	.align	4


	//----- nvinfo : EIATTR_CUDA_API_VERSION
	.align		4
        /*0000*/ 	.byte	0x04, 0x37
        /*0002*/ 	.short	(.L_7 - .L_6)
.L_6:
        /*0004*/ 	.word	0x00000082


	//----- nvinfo : EIATTR_KPARAM_INFO
	.align		4
.L_7:
        /*0008*/ 	.byte	0x04, 0x17
        /*000a*/ 	.short	(.L_9 - .L_8)
.L_8:
        /*000c*/ 	.word	0x00000000
        /*0010*/ 	.short	0x0002
        /*0012*/ 	.short	0x0010
        /*0014*/ 	.byte	0x00, 0xf5, 0x21, 0x00


	//----- nvinfo : EIATTR_KPARAM_INFO
	.align		4
.L_9:
        /*0018*/ 	.byte	0x04, 0x17
        /*001a*/ 	.short	(.L_11 - .L_10)
.L_10:
        /*001c*/ 	.word	0x00000000
        /*0020*/ 	.short	0x0001
        /*0022*/ 	.short	0x0008
        /*0024*/ 	.byte	0x00, 0xf0, 0x11, 0x00


	//----- nvinfo : EIATTR_KPARAM_INFO
	.align		4
.L_11:
        /*0028*/ 	.byte	0x04, 0x17
        /*002a*/ 	.short	(.L_13 - .L_12)
.L_12:
        /*002c*/ 	.word	0x00000000
        /*0030*/ 	.short	0x0000
        /*0032*/ 	.short	0x0000
        /*0034*/ 	.byte	0x00, 0xf5, 0x21, 0x00


	//----- nvinfo : EIATTR_SPARSE_MMA_MASK
	.align		4
.L_13:
        /*0038*/ 	.byte	0x03, 0x50
        /*003a*/ 	.short	0x0000


	//----- nvinfo : EIATTR_MAXREG_COUNT
	.align		4
        /*003c*/ 	.byte	0x03, 0x1b
        /*003e*/ 	.short	0x00ff


	//----- nvinfo : EIATTR_MERCURY_ISA_VERSION
	.align		4
        /*0040*/ 	.byte	0x03, 0x5f
        /*0042*/ 	.short	0x0101


	//----- nvinfo : EIATTR_VRC_CTA_INIT_COUNT
	.align		4
        /*0044*/ 	.byte	0x02, 0x4a
	.zero		1
	.zero		1


	//----- nvinfo : EIATTR_EXIT_INSTR_OFFSETS
	.align		4
        /*0048*/ 	.byte	0x04, 0x1c
        /*004a*/ 	.short	(.L_15 - .L_14)


	//   ....[0]....
.L_14:
        /*004c*/ 	.word	0x00000240


	//----- nvinfo : EIATTR_CBANK_PARAM_SIZE
	.align		4
.L_15:
        /*0050*/ 	.byte	0x03, 0x19
        /*0052*/ 	.short	0x0018


	//----- nvinfo : EIATTR_PARAM_CBANK
	.align		4
        /*0054*/ 	.byte	0x04, 0x0a
        /*0056*/ 	.short	(.L_17 - .L_16)
	.align		4
.L_16:
        /*0058*/ 	.word	index@(.nv.constant0._Z10check_protPciPi)
        /*005c*/ 	.short	0x0380
        /*005e*/ 	.short	0x0018


	//----- nvinfo : EIATTR_SW_WAR
	.align		4
.L_17:
        /*0060*/ 	.byte	0x04, 0x36
        /*0062*/ 	.short	(.L_19 - .L_18)
.L_18:
        /*0064*/ 	.word	0x00000008
.L_19:


//--------------------- .nv.callgraph             --------------------------
	.section	.nv.callgraph,"",@"SHT_CUDA_CALLGRAPH"
	.align	4
	.sectionentsize	8
	.align		4
        /*0000*/ 	.word	0x00000000
	.align		4
        /*0004*/ 	.word	0xffffffff
	.align		4
        /*0008*/ 	.word	0x00000000
	.align		4
        /*000c*/ 	.word	0xfffffffe
	.align		4
        /*0010*/ 	.word	0x00000000
	.align		4
        /*0014*/ 	.word	0xfffffffd
	.align		4
        /*0018*/ 	.word	0x00000000
	.align		4
        /*001c*/ 	.word	0xfffffffc


//--------------------- .text._Z10check_protPciPi --------------------------
	.section	.text._Z10check_protPciPi,"ax",@progbits
	.align	128
        .global         _Z10check_protPciPi
        .type           _Z10check_protPciPi,@function
        .size           _Z10check_protPciPi,(.L_x_5 - _Z10check_protPciPi)
        .other          _Z10check_protPciPi,@"STO_CUDA_ENTRY STV_DEFAULT"
_Z10check_protPciPi:
.text._Z10check_protPciPi:
[----:B------:R-:W-:Y:S01]  /*0000*/  LDC R1, c[0x0][0x37c] ;  /* 0x0000df00ff017b82 */ /* 0x000fe20000000800 */
[----:B------:R-:W0:Y:S01]  /*0010*/  S2R R11, SR_CTAID.X ;  /* 0x00000000000b7919 */ /* 0x000e220000002500 */
[----:B------:R-:W0:Y:S01]  /*0020*/  LDCU UR6, c[0x0][0x388] ;  /* 0x00007100ff0677ac */ /* 0x000e220008000800 */
[----:B------:R-:W-:Y:S01]  /*0030*/  IMAD.MOV.U32 R9, RZ, RZ, -0x1 ;  /* 0xffffffffff097424 */ /* 0x000fe200078e00ff */
[----:B------:R-:W1:Y:S01]  /*0040*/  LDCU.64 UR4, c[0x0][0x358] ;  /* 0x00006b00ff0477ac */ /* 0x000e620008000a00 */
[----:B0-----:R-:W-:-:S04]  /*0050*/  IMAD R0, R11, UR6, RZ ;  /* 0x000000060b007c24 */ /* 0x001fc8000f8e02ff */
[----:B------:R-:W-:-:S05]  /*0060*/  VIADD R7, R0, UR6 ;  /* 0x0000000600077c36 */ /* 0x000fca0008000000 */
[----:B------:R-:W-:-:S13]  /*0070*/  ISETP.GE.U32.AND P0, PT, R0, R7, PT ;  /* 0x000000070000720c */ /* 0x000fda0003f06070 */
[----:B-1----:R-:W-:Y:S05]  /*0080*/  @P0 BRA `(.L_x_0) ;  /* 0x0000000000600947 */ /* 0x002fea0003800000 */
[----:B------:R-:W0:Y:S01]  /*0090*/  LDC.64 R2, c[0x0][0x380] ;  /* 0x0000e000ff027b82 */ /* 0x000e220000000a00 */
[----:B------:R-:W-:Y:S02]  /*00a0*/  IMAD.MOV.U32 R4, RZ, RZ, 0x30 ;  /* 0x00000030ff047424 */ /* 0x000fe400078e00ff */
[----:B------:R-:W-:-:S07]  /*00b0*/  IMAD.MOV.U32 R5, RZ, RZ, 0x30 ;  /* 0x00000030ff057424 */ /* 0x000fce00078e00ff */
.L_x_3:
[----:B-----5:R-:W-:Y:S02]  /*00c0*/  LOP3.LUT R6, R4, 0xff, RZ, 0xc0, !PT ;  /* 0x000000ff04067812 */ /* 0x020fe400078ec0ff */
[----:B------:R-:W-:Y:S02]  /*00d0*/  LOP3.LUT R5, R5, 0xff, RZ, 0xc0, !PT ;  /* 0x000000ff05057812 */ /* 0x000fe400078ec0ff */
[----:B------:R-:W-:Y:S02]  /*00e0*/  ISETP.NE.AND P0, PT, R6, 0x4c, PT ;  /* 0x0000004c0600780c */ /* 0x000fe40003f05270 */
[----:B------:R-:W-:Y:S02]  /*00f0*/  ISETP.EQ.AND P1, PT, R5, 0x47, PT ;  /* 0x000000470500780c */ /* 0x000fe40003f22270 */
[----:B------:R-:W-:-:S11]  /*0100*/  PRMT R6, R4, 0x7610, R6 ;  /* 0x0000761004067816 */ /* 0x000fd60000000006 */
[----:B------:R-:W-:Y:S05]  /*0110*/  @!P0 BRA P1, `(.L_x_1) ;  /* 0x0000000000108947 */ /* 0x000fea0000800000 */
[----:B0-----:R-:W-:-:S04]  /*0120*/  IADD3 R4, P0, PT, R0, R2, RZ ;  /* 0x0000000200047210 */ /* 0x001fc80007f1e0ff */
[----:B------:R-:W-:-:S05]  /*0130*/  LEA.HI.X.SX32 R5, R0, R3, 0x1, P0 ;  /* 0x0000000300057211 */ /* 0x000fca00000f0eff */
[----:B------:R0:W5:Y:S01]  /*0140*/  LDG.E.U8 R4, desc[UR4][R4.64] ;  /* 0x0000000404047981 */ /* 0x000162000c1e1100 */
[----:B------:R-:W-:Y:S05]  /*0150*/  BRA `(.L_x_2) ;  /* 0x0000000000187947 */ /* 0x000fea0003800000 */
.L_x_1:
[----:B0-----:R-:W-:-:S04]  /*0160*/  IADD3 R4, P0, PT, R0, R2, RZ ;  /* 0x0000000200047210 */ /* 0x001fc80007f1e0ff */
[----:B------:R-:W-:-:S05]  /*0170*/  LEA.HI.X.SX32 R5, R0, R3, 0x1, P0 ;  /* 0x0000000300057211 */ /* 0x000fca00000f0eff */
[----:B------:R-:W2:Y:S01]  /*0180*/  LDG.E.U8 R4, desc[UR4][R4.64] ;  /* 0x0000000404047981 */ /* 0x000ea2000c1e1100 */
[----:B------:R-:W-:Y:S01]  /*0190*/  IMAD.MOV.U32 R9, RZ, RZ, R11 ;  /* 0x000000ffff097224 */ /* 0x000fe200078e000b */
[----:B--2---:R-:W-:-:S13]  /*01a0*/  ISETP.NE.AND P0, PT, R4, 0x59, PT ;  /* 0x000000590400780c */ /* 0x004fda0003f05270 */
[----:B------:R-:W-:Y:S05]  /*01b0*/  @!P0 BRA `(.L_x_0) ;  /* 0x0000000000148947 */ /* 0x000fea0003800000 */
.L_x_2:
[----:B------:R-:W-:Y:S01]  /*01c0*/  VIADD R0, R0, 0x1 ;  /* 0x0000000100007836 */ /* 0x000fe20000000000 */
[----:B0-----:R-:W-:-:S04]  /*01d0*/  PRMT R5, R6, 0x7610, R5 ;  /* 0x0000761006057816 */ /* 0x001fc80000000005 */
[----:B------:R-:W-:-:S13]  /*01e0*/  ISETP.NE.AND P0, PT, R0, R7, PT ;  /* 0x000000070000720c */ /* 0x000fda0003f05270 */
[----:B------:R-:W-:Y:S05]  /*01f0*/  @P0 BRA `(.L_x_3) ;  /* 0xfffffffc00b00947 */ /* 0x000fea000383ffff */
[----:B------:R-:W-:-:S07]  /*0200*/  IMAD.MOV.U32 R9, RZ, RZ, -0x1 ;  /* 0xffffffffff097424 */ /* 0x000fce00078e00ff */
.L_x_0:
[----:B------:R-:W0:Y:S02]  /*0210*/  LDC.64 R2, c[0x0][0x390] ;  /* 0x0000e400ff027b82 */ /* 0x000e240000000a00 */
[----:B0-----:R-:W-:-:S05]  /*0220*/  IMAD.WIDE.U32 R2, R11, 0x4, R2 ;  /* 0x000000040b027825 */ /* 0x001fca00078e0002 */
[----:B------:R-:W-:Y:S01]  /*0230*/  STG.E desc[UR4][R2.64], R9 ;  /* 0x0000000902007986 */ /* 0x000fe2000c101904 */
[----:B------:R-:W-:Y:S05]  /*0240*/  EXIT ;  /* 0x000000000000794d */ /* 0x000fea0003800000 */
.L_x_4:
[----:B------:R-:W-:-:S00]  /*0250*/  BRA `(.L_x_4) ;  /* 0xfffffffc00fc7947 */ /* 0x000fc0000383ffff */
[----:B------:R-:W-:-:S00]  /*0260*/  NOP ;  /* 0x0000000000007918 */ /* 0x000fc00000000000 */
        /* <DEDUP_REMOVED lines=9> */
.L_x_5:


//--------------------- .nv.shared.reserved.0     --------------------------
	.section	.nv.shared.reserved.0,"aw",@nobits
	.weak		__nv_reservedSMEM_offset_0_alias
	.size		__nv_reservedSMEM_offset_0_alias, 0, 64
	.other		__nv_reservedSMEM_offset_0_alias,@"STO_CUDA_RESERVED_SHARED STV_DEFAULT"
__nv_reservedSMEM_offset_0_alias:
	.zero		0
	.zero		64


//--------------------- .nv.constant0._Z10check_protPciPi --------------------------
	.section	.nv.constant0._Z10check_protPciPi,"a",@progbits
	.sectionflags	@""
	.align	4
.nv.constant0._Z10check_protPciPi:
	.zero		920


//--------------------- SYMBOLS --------------------------

	.type		.nv.reservedSmem.offset0,@object
	.size		.nv.reservedSmem.offset0,0x4
